//
// Generated by NVIDIA NVVM Compiler
//
// Compiler Build ID: CL-36424714
// Cuda compilation tools, release 13.0, V13.0.88
// Based on NVVM 20.0.0
//

.version 9.0
.target sm_100
.address_size 64

	// .globl	_Z5transPiS_

.visible .entry _Z5transPiS_(
	.param .u64 .ptr .align 1 _Z5transPiS__param_0,
	.param .u64 .ptr .align 1 _Z5transPiS__param_1
)
{
	.reg .pred 	%p<4>;
	.reg .b32 	%r<12>;
	.reg .b64 	%rd<9>;

	ld.param.u64 	%rd1, [_Z5transPiS__param_0];
	ld.param.u64 	%rd2, [_Z5transPiS__param_1];
	mov.u32 	%r3, %ntid.y;
	mov.u32 	%r4, %ctaid.y;
	mov.u32 	%r5, %tid.y;
	mad.lo.s32 	%r1, %r3, %r4, %r5;
	mov.u32 	%r6, %ntid.x;
	mov.u32 	%r7, %ctaid.x;
	mov.u32 	%r8, %tid.x;
	mad.lo.s32 	%r2, %r6, %r7, %r8;
	setp.gt.u32 	%p1, %r1, 9999;
	setp.gt.s32 	%p2, %r2, 9999;
	or.pred  	%p3, %p1, %p2;
	@%p3 bra 	$L__BB0_2;
	cvta.to.global.u64 	%rd3, %rd1;
	cvta.to.global.u64 	%rd4, %rd2;
	mad.lo.s32 	%r9, %r1, 10000, %r2;
	mul.wide.s32 	%rd5, %r9, 4;
	add.s64 	%rd6, %rd3, %rd5;
	ld.global.u32 	%r10, [%rd6];
	mad.lo.s32 	%r11, %r2, 10000, %r1;
	mul.wide.s32 	%rd7, %r11, 4;
	add.s64 	%rd8, %rd4, %rd7;
	st.global.u32 	[%rd8], %r10;
$L__BB0_2:
	ret;

}


// ===== COMPILED SASS (sm_100) =====

	.target	sm_100

	.elftype	@"ET_EXEC"


//--------------------- .note.nv.tkinfo           --------------------------
	.section	.note.nv.tkinfo,"",@"SHT_NOTE"
	.sectionflags	@"SHF_NOTE_NV_TKINFO"
	.tkinfo
        /*0018*/ 	.word	0x00000002
        /*0030*/ 	.string	""
        /*0030*/ 	.string	"ptxas"
        /*0030*/ 	.string	"Cuda compilation tools, release 13.0, V13.0.88"
        /*0030*/ 	.string	"Build cuda_13.0.r13.0/compiler.36424714_0"
        /*0030*/ 	.string	"-arch sm_100 -m 64 "



//--------------------- .note.nv.cuinfo           --------------------------
	.section	.note.nv.cuinfo,"",@"SHT_NOTE"
	.sectionflags	@"SHF_NOTE_NV_CUINFO"
        /*0018*/ 	.short	0x0002
        /*001a*/ 	.short	0x0064
        /*001c*/ 	.short	0x0082
	.zero		2


//--------------------- .nv.info                  --------------------------
	.section	.nv.info,"",@"SHT_CUDA_INFO"
	.align	4


	//----- nvinfo : EIATTR_REGCOUNT
	.align		4
        /*0000*/ 	.byte	0x04, 0x2f
        /*0002*/ 	.short	(.L_1 - .L_0)
	.align		4
.L_0:
        /*0004*/ 	.word	index@(_Z5transPiS_)
        /*0008*/ 	.word	0x0000000a


	//----- nvinfo : EIATTR_FRAME_SIZE
	.align		4
.L_1:
        /*000c*/ 	.byte	0x04, 0x11
        /*000e*/ 	.short	(.L_3 - .L_2)
	.align		4
.L_2:
        /*0010*/ 	.word	index@(_Z5transPiS_)
        /*0014*/ 	.word	0x00000000


	//----- nvinfo : EIATTR_MIN_STACK_SIZE
	.align		4
.L_3:
        /*0018*/ 	.byte	0x04, 0x12
        /*001a*/ 	.short	(.L_5 - .L_4)
	.align		4
.L_4:
        /*001c*/ 	.word	index@(_Z5transPiS_)
        /*0020*/ 	.word	0x00000000
.L_5:


//--------------------- .nv.compat                --------------------------
	.section	.nv.compat,"",@"SHT_CUDA_COMPAT_INFO"
	.align	4
        /*0000*/ 	.byte	0x02, 0x09, 0x00, 0x00, 0x02, 0x02, 0x01, 0x00, 0x02, 0x05, 0x05, 0x00, 0x03, 0x07, 0x01, 0x01
        /*0010*/ 	.byte	0x02, 0x03, 0x00, 0x00, 0x02, 0x06, 0x01, 0x00, 0x04, 0x0b, 0x08, 0x00, 0x09, 0x00, 0x00, 0x00
        /*0020*/ 	.byte	0x00, 0x00, 0x00, 0x00


//--------------------- .nv.info._Z5transPiS_     --------------------------
	.section	.nv.info._Z5transPiS_,"",@"SHT_CUDA_INFO"
	.sectionflags	@""
	.align	4


	//----- nvinfo : EIATTR_CUDA_API_VERSION
	.align		4
        /*0000*/ 	.byte	0x04, 0x37
        /*0002*/ 	.short	(.L_7 - .L_6)
.L_6:
        /*0004*/ 	.word	0x00000082


	//----- nvinfo : EIATTR_KPARAM_INFO
	.align		4
.L_7:
        /*0008*/ 	.byte	0x04, 0x17
        /*000a*/ 	.short	(.L_9 - .L_8)
.L_8:
        /*000c*/ 	.word	0x00000000
        /*0010*/ 	.short	0x0001
        /*0012*/ 	.short	0x0008
        /*0014*/ 	.byte	0x00, 0xf5, 0x21, 0x00


	//----- nvinfo : EIATTR_KPARAM_INFO
	.align		4
.L_9:
        /*0018*/ 	.byte	0x04, 0x17
        /*001a*/ 	.short	(.L_11 - .L_10)
.L_10:
        /*001c*/ 	.word	0x00000000
        /*0020*/ 	.short	0x0000
        /*0022*/ 	.short	0x0000
        /*0024*/ 	.byte	0x00, 0xf5, 0x21, 0x00


	//----- nvinfo : EIATTR_SPARSE_MMA_MASK
	.align		4
.L_11:
        /*0028*/ 	.byte	0x03, 0x50
        /*002a*/ 	.short	0x0000


	//----- nvinfo : EIATTR_MAXREG_COUNT
	.align		4
        /*002c*/ 	.byte	0x03, 0x1b
        /*002e*/ 	.short	0x00ff


	//----- nvinfo : EIATTR_MERCURY_ISA_VERSION
	.align		4
        /*0030*/ 	.byte	0x03, 0x5f
        /*0032*/ 	.short	0x0101


	//----- nvinfo : EIATTR_VRC_CTA_INIT_COUNT
	.align		4
        /*0034*/ 	.byte	0x02, 0x4a
	.zero		1
	.zero		1


	//----- nvinfo : EIATTR_EXIT_INSTR_OFFSETS
	.align		4
        /*0038*/ 	.byte	0x04, 0x1c
        /*003a*/ 	.short	(.L_13 - .L_12)


	//   ....[0]....
.L_12:
        /*003c*/ 	.word	0x000000b0


	//   ....[1]....
        /*0040*/ 	.word	0x00000150


	//----- nvinfo : EIATTR_CBANK_PARAM_SIZE
	.align		4
.L_13:
        /*0044*/ 	.byte	0x03, 0x19
        /*0046*/ 	.short	0x0010


	//----- nvinfo : EIATTR_PARAM_CBANK
	.align		4
        /*0048*/ 	.byte	0x04, 0x0a
        /*004a*/ 	.short	(.L_15 - .L_14)
	.align		4
.L_14:
        /*004c*/ 	.word	index@(.nv.constant0._Z5transPiS_)
        /*0050*/ 	.short	0x0380
        /*0052*/ 	.short	0x0010


	//----- nvinfo : EIATTR_SW_WAR
	.align		4
.L_15:
        /*0054*/ 	.byte	0x04, 0x36
        /*0056*/ 	.short	(.L_17 - .L_16)
.L_16:
        /*0058*/ 	.word	0x00000008
.L_17:


//--------------------- .nv.callgraph             --------------------------
	.section	.nv.callgraph,"",@"SHT_CUDA_CALLGRAPH"
	.align	4
	.sectionentsize	8
	.align		4
        /*0000*/ 	.word	0x00000000
	.align		4
        /*0004*/ 	.word	0xffffffff
	.align		4
        /*0008*/ 	.word	0x00000000
	.align		4
        /*000c*/ 	.word	0xfffffffe
	.align		4
        /*0010*/ 	.word	0x00000000
	.align		4
        /*0014*/ 	.word	0xfffffffd
	.align		4
        /*0018*/ 	.word	0x00000000
	.align		4
        /*001c*/ 	.word	0xfffffffc


//--------------------- .text._Z5transPiS_        --------------------------
	.section	.text._Z5transPiS_,"ax",@progbits
	.align	128
        .global         _Z5transPiS_
        .type           _Z5transPiS_,@function
        .size           _Z5transPiS_,(.L_x_1 - _Z5transPiS_)
        .other          _Z5transPiS_,@"STO_CUDA_ENTRY STV_DEFAULT"
_Z5transPiS_:
.text._Z5transPiS_:
[----:B------:R-:W-:Y:S01]  /*0000*/  LDC R1, c[0x0][0x37c] ;  /* 0x0000df00ff017b82 */ /* 0x000fe20000000800 */
[----:B------:R-:W0:Y:S01]  /*0010*/  S2R R7, SR_CTAID.X ;  /* 0x0000000000077919 */ /* 0x000e220000002500 */
[----:B------:R-:W1:Y:S01]  /*0020*/  LDCU UR4, c[0x0][0x364] ;  /* 0x00006c80ff0477ac */ /* 0x000e620008000800 */
[----:B------:R-:W0:Y:S01]  /*0030*/  S2R R2, SR_TID.X ;  /* 0x0000000000027919 */ /* 0x000e220000002100 */
[----:B------:R-:W0:Y:S01]  /*0040*/  LDCU UR5, c[0x0][0x360] ;  /* 0x00006c00ff0577ac */ /* 0x000e220008000800 */
[----:B------:R-:W1:Y:S01]  /*0050*/  S2R R0, SR_CTAID.Y ;  /* 0x0000000000007919 */ /* 0x000e620000002600 */
[----:B------:R-:W1:Y:S01]  /*0060*/  S2R R3, SR_TID.Y ;  /* 0x0000000000037919 */ /* 0x000e620000002200 */
[----:B0-----:R-:W-:-:S05]  /*0070*/  IMAD R7, R7, UR5, R2 ;  /* 0x0000000507077c24 */ /* 0x001fca000f8e0202 */
[----:B------:R-:W-:Y:S01]  /*0080*/  ISETP.GT.AND P0, PT, R7, 0x270f, PT ;  /* 0x0000270f0700780c */ /* 0x000fe20003f04270 */
[----:B-1----:R-:W-:-:S05]  /*0090*/  IMAD R0, R0, UR4, R3 ;  /* 0x0000000400007c24 */ /* 0x002fca000f8e0203 */
[----:B------:R-:W-:-:S13]  /*00a0*/  ISETP.GT.U32.OR P0, PT, R0, 0x270f, P0 ;  /* 0x0000270f0000780c */ /* 0x000fda0000704470 */
[----:B------:R-:W-:Y:S05]  /*00b0*/  @P0 EXIT ;  /* 0x000000000000094d */ /* 0x000fea0003800000 */
[----:B------:R-:W0:Y:S01]  /*00c0*/  LDC.64 R2, c[0x0][0x380] ;  /* 0x0000e000ff027b82 */ /* 0x000e220000000a00 */
[----:B------:R-:W1:Y:S01]  /*00d0*/  LDCU.64 UR4, c[0x0][0x358] ;  /* 0x00006b00ff0477ac */ /* 0x000e620008000a00 */
[----:B------:R-:W-:-:S04]  /*00e0*/  IMAD R5, R0, 0x2710, R7 ;  /* 0x0000271000057824 */ /* 0x000fc800078e0207 */
[----:B0-----:R-:W-:Y:S02]  /*00f0*/  IMAD.WIDE R2, R5, 0x4, R2 ;  /* 0x0000000405027825 */ /* 0x001fe400078e0202 */
[----:B------:R-:W0:Y:S04]  /*0100*/  LDC.64 R4, c[0x0][0x388] ;  /* 0x0000e200ff047b82 */ /* 0x000e280000000a00 */
[----:B-1----:R-:W2:Y:S01]  /*0110*/  LDG.E R3, desc[UR4][R2.64] ;  /* 0x0000000402037981 */ /* 0x002ea2000c1e1900 */
[----:B------:R-:W-:-:S04]  /*0120*/  IMAD R7, R7, 0x2710, R0 ;  /* 0x0000271007077824 */ /* 0x000fc800078e0200 */
[----:B0-----:R-:W-:-:S05]  /*0130*/  IMAD.WIDE R4, R7, 0x4, R4 ;  /* 0x0000000407047825 */ /* 0x001fca00078e0204 */
[----:B--2---:R-:W-:Y:S01]  /*0140*/  STG.E desc[UR4][R4.64], R3 ;  /* 0x0000000304007986 */ /* 0x004fe2000c101904 */
[----:B------:R-:W-:Y:S05]  /*0150*/  EXIT ;  /* 0x000000000000794d */ /* 0x000fea0003800000 */
.L_x_0:
[----:B------:R-:W-:-:S00]  /*0160*/  BRA `(.L_x_0) ;  /* 0xfffffffc00fc7947 */ /* 0x000fc0000383ffff */
[----:B------:R-:W-:-:S00]  /*0170*/  NOP ;  /* 0x0000000000007918 */ /* 0x000fc00000000000 */
        /* <DEDUP_REMOVED lines=8> */
.L_x_1:


//--------------------- .nv.shared.reserved.0     --------------------------
	.section	.nv.shared.reserved.0,"aw",@nobits
	.weak		__nv_reservedSMEM_offset_0_alias
	.size		__nv_reservedSMEM_offset_0_alias, 0, 64
	.other		__nv_reservedSMEM_offset_0_alias,@"STO_CUDA_RESERVED_SHARED STV_DEFAULT"
__nv_reservedSMEM_offset_0_alias:
	.zero		0
	.zero		64


//--------------------- .nv.constant0._Z5transPiS_ --------------------------
	.section	.nv.constant0._Z5transPiS_,"a",@progbits
	.sectionflags	@""
	.align	4
.nv.constant0._Z5transPiS_:
	.zero		912


//--------------------- SYMBOLS --------------------------

	.type		.nv.reservedSmem.offset0,@object
	.size		.nv.reservedSmem.offset0,0x4
